	.headerflags	@"EF_CUDA_TEXMODE_UNIFIED EF_CUDA_64BIT_ADDRESS EF_CUDA_ACCELERATORS EF_CUDA_SM90 EF_CUDA_VIRTUAL_SM(EF_CUDA_SM90)"
	.elftype	@"ET_EXEC"


//--------------------- .nv.info                  --------------------------
	.section	.nv.info,"",@"SHT_CUDA_INFO"
	.align	4


	//----- nvinfo : EIATTR_REGCOUNT
	.align		4
        /*0000*/ 	.byte	0x04, 0x2f
        /*0002*/ 	.short	(.L_3 - .L_2)
	.align		4
.L_2:
        /*0004*/ 	.word	index@(triton_poi_fused__native_batch_norm_legit_no_training_cat_relu_65)
        /*0008*/ 	.word	0x0000001a


	//----- nvinfo : EIATTR_MIN_STACK_SIZE
	.align		4
.L_3:
        /*000c*/ 	.byte	0x04, 0x12
        /*000e*/ 	.short	(.L_5 - .L_4)
	.align		4
.L_4:
        /*0010*/ 	.word	index@(triton_poi_fused__native_batch_norm_legit_no_training_cat_relu_65)
        /*0014*/ 	.word	0x00000000


	//----- nvinfo : EIATTR_FRAME_SIZE
	.align		4
.L_5:
        /*0018*/ 	.byte	0x04, 0x11
        /*001a*/ 	.short	(.L_7 - .L_6)
	.align		4
.L_6:
        /*001c*/ 	.word	index@(triton_poi_fused__native_batch_norm_legit_no_training_cat_relu_65)
        /*0020*/ 	.word	0x00000000


	//----- nvinfo : EIATTR_MIN_STACK_SIZE
	.align		4
.L_7:
        /*0024*/ 	.byte	0x04, 0x12
        /*0026*/ 	.short	(.L_9 - .L_8)
	.align		4
.L_8:
        /*0028*/ 	.word	index@(triton_poi_fused__native_batch_norm_legit_no_training_cat_relu_65)
        /*002c*/ 	.word	0x00000000
.L_9:


//--------------------- .nv.info.triton_poi_fused__native_batch_norm_legit_no_training_cat_relu_65 --------------------------
	.section	.nv.info.triton_poi_fused__native_batch_norm_legit_no_training_cat_relu_65,"",@"SHT_CUDA_INFO"
	.sectionflags	@""
	.align	4


	//----- nvinfo : EIATTR_CUDA_API_VERSION
	.align		4
        /*0000*/ 	.byte	0x04, 0x37
        /*0002*/ 	.short	(.L_11 - .L_10)
.L_10:
        /*0004*/ 	.word	0x0000007c


	//----- nvinfo : EIATTR_KPARAM_INFO
	.align		4
.L_11:
        /*0008*/ 	.byte	0x04, 0x17
        /*000a*/ 	.short	(.L_13 - .L_12)
.L_12:
        /*000c*/ 	.word	0x00000000
        /*0010*/ 	.short	0x0008
        /*0012*/ 	.short	0x0040
        /*0014*/ 	.byte	0x00, 0xf0, 0x11, 0x00


	//----- nvinfo : EIATTR_KPARAM_INFO
	.align		4
.L_13:
        /*0018*/ 	.byte	0x04, 0x17
        /*001a*/ 	.short	(.L_15 - .L_14)
.L_14:
        /*001c*/ 	.word	0x00000000
        /*0020*/ 	.short	0x0007
        /*0022*/ 	.short	0x0038
        /*0024*/ 	.byte	0x00, 0xf4, 0x21, 0x00


	//----- nvinfo : EIATTR_KPARAM_INFO
	.align		4
.L_15:
        /*0028*/ 	.byte	0x04, 0x17
        /*002a*/ 	.short	(.L_17 - .L_16)
.L_16:
        /*002c*/ 	.word	0x00000000
        /*0030*/ 	.short	0x0006
        /*0032*/ 	.short	0x0030
        /*0034*/ 	.byte	0x00, 0xf4, 0x21, 0x00


	//----- nvinfo : EIATTR_KPARAM_INFO
	.align		4
.L_17:
        /*0038*/ 	.byte	0x04, 0x17
        /*003a*/ 	.short	(.L_19 - .L_18)
.L_18:
        /*003c*/ 	.word	0x00000000
        /*0040*/ 	.short	0x0005
        /*0042*/ 	.short	0x0028
        /*0044*/ 	.byte	0x00, 0xf4, 0x21, 0x00


	//----- nvinfo : EIATTR_KPARAM_INFO
	.align		4
.L_19:
        /*0048*/ 	.byte	0x04, 0x17
        /*004a*/ 	.short	(.L_21 - .L_20)
.L_20:
        /*004c*/ 	.word	0x00000000
        /*0050*/ 	.short	0x0004
        /*0052*/ 	.short	0x0020
        /*0054*/ 	.byte	0x00, 0xf4, 0x21, 0x00


	//----- nvinfo : EIATTR_KPARAM_INFO
	.align		4
.L_21:
        /*0058*/ 	.byte	0x04, 0x17
        /*005a*/ 	.short	(.L_23 - .L_22)
.L_22:
        /*005c*/ 	.word	0x00000000
        /*0060*/ 	.short	0x0003
        /*0062*/ 	.short	0x0018
        /*0064*/ 	.byte	0x00, 0xf4, 0x21, 0x00


	//----- nvinfo : EIATTR_KPARAM_INFO
	.align		4
.L_23:
        /*0068*/ 	.byte	0x04, 0x17
        /*006a*/ 	.short	(.L_25 - .L_24)
.L_24:
        /*006c*/ 	.word	0x00000000
        /*0070*/ 	.short	0x0002
        /*0072*/ 	.short	0x0010
        /*0074*/ 	.byte	0x00, 0xf4, 0x21, 0x00


	//----- nvinfo : EIATTR_KPARAM_INFO
	.align		4
.L_25:
        /*0078*/ 	.byte	0x04, 0x17
        /*007a*/ 	.short	(.L_27 - .L_26)
.L_26:
        /*007c*/ 	.word	0x00000000
        /*0080*/ 	.short	0x0001
        /*0082*/ 	.short	0x0008
        /*0084*/ 	.byte	0x00, 0xf4, 0x21, 0x00


	//----- nvinfo : EIATTR_KPARAM_INFO
	.align		4
.L_27:
        /*0088*/ 	.byte	0x04, 0x17
        /*008a*/ 	.short	(.L_29 - .L_28)
.L_28:
        /*008c*/ 	.word	0x00000000
        /*0090*/ 	.short	0x0000
        /*0092*/ 	.short	0x0000
        /*0094*/ 	.byte	0x00, 0xf4, 0x21, 0x00


	//----- nvinfo : EIATTR_SPARSE_MMA_MASK
	.align		4
.L_29:
        /*0098*/ 	.byte	0x03, 0x50
        /*009a*/ 	.short	0x0000


	//----- nvinfo : EIATTR_MAXREG_COUNT
	.align		4
        /*009c*/ 	.byte	0x03, 0x1b
        /*009e*/ 	.short	0x00ff


	//----- nvinfo : EIATTR_EXIT_INSTR_OFFSETS
	.align		4
        /*00a0*/ 	.byte	0x04, 0x1c
        /*00a2*/ 	.short	(.L_31 - .L_30)


	//   ....[0]....
.L_30:
        /*00a4*/ 	.word	0x00000690


	//   ....[1]....
        /*00a8*/ 	.word	0x000006b0


	//----- nvinfo : EIATTR_REQNTID
	.align		4
.L_31:
        /*00ac*/ 	.byte	0x04, 0x10
        /*00ae*/ 	.short	(.L_33 - .L_32)
.L_32:
        /*00b0*/ 	.word	0x00000080
        /*00b4*/ 	.word	0x00000001
        /*00b8*/ 	.word	0x00000001


	//----- nvinfo : EIATTR_CBANK_PARAM_SIZE
	.align		4
.L_33:
        /*00bc*/ 	.byte	0x03, 0x19
        /*00be*/ 	.short	0x0044


	//----- nvinfo : EIATTR_PARAM_CBANK
	.align		4
        /*00c0*/ 	.byte	0x04, 0x0a
        /*00c2*/ 	.short	(.L_35 - .L_34)
	.align		4
.L_34:
        /*00c4*/ 	.word	index@(.nv.constant0.triton_poi_fused__native_batch_norm_legit_no_training_cat_relu_65)
        /*00c8*/ 	.short	0x0210
        /*00ca*/ 	.short	0x0044


	//----- nvinfo : EIATTR_SW_WAR
	.align		4
.L_35:
        /*00cc*/ 	.byte	0x04, 0x36
        /*00ce*/ 	.short	(.L_37 - .L_36)
.L_36:
        /*00d0*/ 	.word	0x00000008
.L_37:


//--------------------- .nv.callgraph             --------------------------
	.section	.nv.callgraph,"",@"SHT_CUDA_CALLGRAPH"
	.align	4
	.sectionentsize	8
	.align		4
        /*0000*/ 	.word	0x00000000
	.align		4
        /*0004*/ 	.word	0xffffffff
	.align		4
        /*0008*/ 	.word	0x00000000
	.align		4
        /*000c*/ 	.word	0xfffffffe
	.align		4
        /*0010*/ 	.word	0x00000000
	.align		4
        /*0014*/ 	.word	0xfffffffd
	.align		4
        /*0018*/ 	.word	0x00000000
	.align		4
        /*001c*/ 	.word	0xfffffffc


//--------------------- .nv.constant4             --------------------------
	.section	.nv.constant4,"a",@progbits
	.align	8
	.align		8
.nv.constant4:
        /*0000*/ 	.dword	_$_str
	.align		8
        /*0008*/ 	.dword	_$_str_$_2


//--------------------- .text.triton_poi_fused__native_batch_norm_legit_no_training_cat_relu_65 --------------------------
	.section	.text.triton_poi_fused__native_batch_norm_legit_no_training_cat_relu_65,"ax",@progbits
	.align	128
        .global         triton_poi_fused__native_batch_norm_legit_no_training_cat_relu_65
        .type           triton_poi_fused__native_batch_norm_legit_no_training_cat_relu_65,@function
        .size           triton_poi_fused__native_batch_norm_legit_no_training_cat_relu_65,(.L_x_1 - triton_poi_fused__native_batch_norm_legit_no_training_cat_relu_65)
        .other          triton_poi_fused__native_batch_norm_legit_no_training_cat_relu_65,@"STO_CUDA_ENTRY STV_DEFAULT"
triton_poi_fused__native_batch_norm_legit_no_training_cat_relu_65:
.text.triton_poi_fused__native_batch_norm_legit_no_training_cat_relu_65:
[----:B------:R-:W0:Y:S01]  /*0000*/  LDC R1, c[0x0][0x28] ;  /* 0x00000a00ff017b82 */ /* 0x000e220000000800 */
[----:B------:R-:W1:Y:S07]  /*0010*/  S2R R0, SR_TID.X ;  /* 0x0000000000007919 */ /* 0x000e6e0000002100 */
[----:B------:R-:W2:Y:S01]  /*0020*/  LDC.64 R6, c[0x0][0x228] ;  /* 0x00008a00ff067b82 */ /* 0x000ea20000000a00 */
[----:B------:R-:W-:Y:S01]  /*0030*/  IMAD.MOV.U32 R4, RZ, RZ, RZ ;  /* 0x000000ffff047224 */ /* 0x000fe200078e00ff */
[----:B------:R-:W-:Y:S01]  /*0040*/  ULDC.64 UR4, c[0x0][0x208] ;  /* 0x0000820000047ab9 */ /* 0x000fe20000000a00 */
[----:B------:R-:W3:Y:S01]  /*0050*/  S2R R3, SR_CTAID.X ;  /* 0x0000000000037919 */ /* 0x000ee20000002500 */
[----:B------:R-:W-:Y:S01]  /*0060*/  IMAD.MOV.U32 R8, RZ, RZ, RZ ;  /* 0x000000ffff087224 */ /* 0x000fe200078e00ff */
[----:B------:R-:W-:-:S03]  /*0070*/  ULDC.64 UR6, c[0x0][0x218] ;  /* 0x0000860000067ab9 */ /* 0x000fc60000000a00 */
[----:B------:R-:W4:Y:S01]  /*0080*/  LDC.64 R16, c[0x0][0x220] ;  /* 0x00008800ff107b82 */ /* 0x000f220000000a00 */
[----:B-1----:R-:W-:-:S05]  /*0090*/  IMAD.SHL.U32 R0, R0, 0x2, RZ ;  /* 0x0000000200007824 */ /* 0x002fca00078e00ff */
[----:B------:R-:W-:-:S05]  /*00a0*/  LOP3.LUT R0, R0, 0xfe, RZ, 0xc0, !PT ;  /* 0x000000fe00007812 */ /* 0x000fca00078ec0ff */
[----:B---3--:R-:W-:-:S05]  /*00b0*/  IMAD R3, R3, 0x100, R0 ;  /* 0x0000010003037824 */ /* 0x008fca00078e0200 */
[----:B------:R-:W-:Y:S02]  /*00c0*/  SHF.R.S32.HI R2, RZ, 0x1f, R3 ;  /* 0x0000001fff027819 */ /* 0x000fe40000011403 */
[----:B------:R-:W-:Y:S02]  /*00d0*/  ISETP.GE.AND P0, PT, R3, 0x16d0, PT ;  /* 0x000016d00300780c */ /* 0x000fe40003f06270 */
[----:B------:R-:W-:-:S04]  /*00e0*/  LEA.HI R9, R2, R3, RZ, 0x2 ;  /* 0x0000000302097211 */ /* 0x000fc800078f10ff */
[----:B------:R-:W-:-:S05]  /*00f0*/  SHF.R.S32.HI R5, RZ, 0x2, R9 ;  /* 0x00000002ff057819 */ /* 0x000fca0000011409 */
[----:B------:R-:W-:-:S05]  /*0100*/  IMAD.HI R0, R5, -0x4c73064f, R4 ;  /* 0xb38cf9b105007827 */ /* 0x000fca00078e0204 */
[----:B------:R-:W-:-:S04]  /*0110*/  SHF.R.U32.HI R11, RZ, 0x1f, R0 ;  /* 0x0000001fff0b7819 */ /* 0x000fc80000011600 */
[----:B------:R-:W-:Y:S01]  /*0120*/  LEA.HI.SX32 R11, R0, R11, 0x18 ;  /* 0x0000000b000b7211 */ /* 0x000fe200078fc2ff */
[----:B------:R-:W-:-:S04]  /*0130*/  IMAD.MOV.U32 R0, RZ, RZ, RZ ;  /* 0x000000ffff007224 */ /* 0x000fc800078e00ff */
[----:B------:R-:W-:-:S04]  /*0140*/  IMAD R15, R11, -0x16d, R5 ;  /* 0xfffffe930b0f7824 */ /* 0x000fc800078e0205 */
[----:B--2---:R-:W-:-:S05]  /*0150*/  IMAD.WIDE R6, R15, 0x4, R6 ;  /* 0x000000040f067825 */ /* 0x004fca00078e0206 */
[----:B------:R-:W2:Y:S01]  /*0160*/  @!P0 LDG.E.EL R0, desc[UR4][R6.64] ;  /* 0x0000000406008981 */ /* 0x000ea2000c2e1900 */
[----:B------:R-:W-:-:S03]  /*0170*/  HFMA2.MMA R2, -RZ, RZ, 0, 0 ;  /* 0x00000000ff027435 */ /* 0x000fc600000001ff */
[----:B------:R1:W3:Y:S07]  /*0180*/  @!P0 LDG.E.EL R8, desc[UR4][R6.64] ;  /* 0x0000000406088981 */ /* 0x0002ee000c2e1900 */
[----:B------:R-:W-:Y:S01]  /*0190*/  IMAD.HI R2, R3, -0x4c73064f, R2 ;  /* 0xb38cf9b103027827 */ /* 0x000fe200078e0202 */
[----:B------:R-:W-:-:S04]  /*01a0*/  LOP3.LUT R9, R9, 0xfffffffc, RZ, 0xc0, !PT ;  /* 0xfffffffc09097812 */ /* 0x000fc800078ec0ff */
[----:B------:R-:W-:-:S04]  /*01b0*/  SHF.R.U32.HI R5, RZ, 0x1f, R2 ;  /* 0x0000001fff057819 */ /* 0x000fc80000011602 */
[----:B------:R-:W-:Y:S01]  /*01c0*/  LEA.HI.SX32 R2, R2, R5, 0x16 ;  /* 0x0000000502027211 */ /* 0x000fe200078fb2ff */
[----:B------:R-:W-:Y:S01]  /*01d0*/  IMAD.IADD R9, R3, 0x1, -R9 ;  /* 0x0000000103097824 */ /* 0x000fe200078e0a09 */
[----:B------:R-:W5:Y:S01]  /*01e0*/  LDC.64 R4, c[0x0][0x210] ;  /* 0x00008400ff047b82 */ /* 0x000f620000000a00 */
[----:B------:R-:W-:Y:S02]  /*01f0*/  IMAD.SHL.U32 R10, R15, 0x4, RZ ;  /* 0x000000040f0a7824 */ /* 0x000fe400078e00ff */
[----:B------:R-:W-:Y:S01]  /*0200*/  IMAD R11, R2, 0x30, RZ ;  /* 0x00000030020b7824 */ /* 0x000fe200078e02ff */
[----:B------:R-:W-:-:S04]  /*0210*/  SHF.R.S32.HI R12, RZ, 0x1f, R9 ;  /* 0x0000001fff0c7819 */ /* 0x000fc80000011409 */
[--C-:B------:R-:W-:Y:S02]  /*0220*/  IADD3 R9, P1, P2, R10, R9, R11.reuse ;  /* 0x000000090a097210 */ /* 0x100fe40007a3e00b */
[----:B------:R-:W-:Y:S02]  /*0230*/  SHF.R.S32.HI R11, RZ, 0x1f, R11 ;  /* 0x0000001fff0b7819 */ /* 0x000fe4000001140b */
[----:B------:R-:W-:Y:S01]  /*0240*/  SHF.R.S32.HI R10, RZ, 0x1f, R10 ;  /* 0x0000001fff0a7819 */ /* 0x000fe2000001140a */
[----:B-1----:R-:W-:-:S03]  /*0250*/  IMAD R7, R2, -0x5b4, R3 ;  /* 0xfffffa4c02077824 */ /* 0x002fc600078e0203 */
[----:B------:R-:W-:Y:S02]  /*0260*/  IADD3.X R6, R10, R12, R11, P1, P2 ;  /* 0x0000000c0a067210 */ /* 0x000fe40000fe440b */
[----:B------:R-:W1:Y:S01]  /*0270*/  LDC.64 R12, c[0x0][0x230] ;  /* 0x00008c00ff0c7b82 */ /* 0x000e620000000a00 */
[C---:B------:R-:W-:Y:S01]  /*0280*/  ISETP.GE.AND P2, PT, R15.reuse, 0x161, PT ;  /* 0x000001610f00780c */ /* 0x040fe20003f46270 */
[----:B------:R-:W-:Y:S01]  /*0290*/  IMAD R7, R2, 0x584, R7 ;  /* 0x0000058402077824 */ /* 0x000fe200078e0207 */
[----:B------:R-:W-:-:S05]  /*02a0*/  ISETP.GT.AND P1, PT, R15, 0x160, !P0 ;  /* 0x000001600f00780c */ /* 0x000fca0004724270 */
[----:B------:R-:W1:Y:S01]  /*02b0*/  LDC.64 R10, c[0x0][0x238] ;  /* 0x00008e00ff0a7b82 */ /* 0x000e620000000a00 */
[----:B------:R-:W-:Y:S02]  /*02c0*/  ISETP.LT.AND P4, PT, R3, 0x16d0, !P2 ;  /* 0x000016d00300780c */ /* 0x000fe40005781270 */
[----:B------:R-:W-:Y:S01]  /*02d0*/  LEA R18, P3, R9, UR6, 0x2 ;  /* 0x0000000609127c11 */ /* 0x000fe2000f8610ff */
[----:B-----5:R-:W-:Y:S01]  /*02e0*/  IMAD.WIDE R22, R7, 0x4, R4 ;  /* 0x0000000407167825 */ /* 0x020fe200078e0204 */
[----:B------:R-:W-:Y:S02]  /*02f0*/  CS2R R4, SRZ ;  /* 0x0000000000047805 */ /* 0x000fe4000001ff00 */
[----:B------:R-:W-:Y:S02]  /*0300*/  LEA.HI.X R19, R9, UR7, R6, 0x2, P3 ;  /* 0x0000000709137c11 */ /* 0x000fe400098f1406 */
[----:B------:R-:W-:Y:S01]  /*0310*/  CS2R R6, SRZ ;  /* 0x0000000000067805 */ /* 0x000fe2000001ff00 */
[----:B------:R-:W-:Y:S01]  /*0320*/  IMAD.MOV.U32 R9, RZ, RZ, RZ ;  /* 0x000000ffff097224 */ /* 0x000fe200078e00ff */
[----:B------:R-:W-:Y:S01]  /*0330*/  MOV R2, RZ ;  /* 0x000000ff00027202 */ /* 0x000fe20000000f00 */
[C---:B----4-:R-:W-:Y:S01]  /*0340*/  IMAD.WIDE R16, R15.reuse, 0x4, R16 ;  /* 0x000000040f107825 */ /* 0x050fe200078e0210 */
[----:B------:R-:W4:Y:S04]  /*0350*/  @P1 LDG.E.64 R4, desc[UR4][R18.64+-0x1610] ;  /* 0xffe9f00412041981 */ /* 0x000f28000c1e1b00 */
[----:B------:R5:W4:Y:S01]  /*0360*/  @P4 LDG.E.64 R6, desc[UR4][R22.64] ;  /* 0x0000000416064981 */ /* 0x000b22000c1e1b00 */
[----:B-1----:R-:W-:-:S03]  /*0370*/  IMAD.WIDE R12, R15, 0x4, R12 ;  /* 0x000000040f0c7825 */ /* 0x002fc600078e020c */
[----:B------:R-:W4:Y:S04]  /*0380*/  @!P0 LDG.E.EL R9, desc[UR4][R16.64] ;  /* 0x0000000410098981 */ /* 0x000f28000c2e1900 */
[----:B------:R1:W4:Y:S01]  /*0390*/  @!P0 LDG.E.EL R2, desc[UR4][R16.64] ;  /* 0x0000000410028981 */ /* 0x000322000c2e1900 */
[----:B0-----:R-:W-:Y:S01]  /*03a0*/  IMAD.WIDE R20, R15, 0x4, R10 ;  /* 0x000000040f147825 */ /* 0x001fe200078e020a */
[----:B------:R-:W-:Y:S02]  /*03b0*/  CS2R R14, SRZ ;  /* 0x00000000000e7805 */ /* 0x000fe4000001ff00 */
[----:B------:R-:W-:-:S04]  /*03c0*/  CS2R R10, SRZ ;  /* 0x00000000000a7805 */ /* 0x000fc8000001ff00 */
[----:B------:R-:W4:Y:S01]  /*03d0*/  @!P0 LDG.E.EL R14, desc[UR4][R12.64] ;  /* 0x000000040c0e8981 */ /* 0x000f22000c2e1900 */
[----:B-----5:R-:W-:Y:S01]  /*03e0*/  IMAD.MOV.U32 R22, RZ, RZ, 0x3e800000 ;  /* 0x3e800000ff167424 */ /* 0x020fe200078e00ff */
[----:B-1----:R-:W0:Y:S02]  /*03f0*/  LDC.64 R16, c[0x0][0x240] ;  /* 0x00009000ff107b82 */ /* 0x002e240000000a00 */
[----:B------:R1:W5:Y:S04]  /*0400*/  @!P0 LDG.E.EL R15, desc[UR4][R12.64] ;  /* 0x000000040c0f8981 */ /* 0x000368000c2e1900 */
[----:B------:R-:W5:Y:S04]  /*0410*/  @!P0 LDG.E.EL R11, desc[UR4][R20.64] ;  /* 0x00000004140b8981 */ /* 0x000f68000c2e1900 */
[----:B------:R-:W5:Y:S01]  /*0420*/  @!P0 LDG.E.EL R10, desc[UR4][R20.64] ;  /* 0x00000004140a8981 */ /* 0x000f62000c2e1900 */
[----:B-1----:R-:W1:Y:S01]  /*0430*/  LDC.64 R12, c[0x0][0x248] ;  /* 0x00009200ff0c7b82 */ /* 0x002e620000000a00 */
[----:B0-----:R-:W-:-:S04]  /*0440*/  IMAD.WIDE R16, R3, 0x4, R16 ;  /* 0x0000000403107825 */ /* 0x001fc800078e0210 */
[----:B-1----:R-:W-:-:S04]  /*0450*/  IMAD.WIDE R12, R3, 0x4, R12 ;  /* 0x00000004030c7825 */ /* 0x002fc800078e020c */
[----:B--2---:R-:W-:-:S04]  /*0460*/  FADD R0, R0, 9.9999997473787516356e-06 ;  /* 0x3727c5ac00007421 */ /* 0x004fc80000000000 */
[----:B------:R-:W0:Y:S01]  /*0470*/  MUFU.SQRT R18, R0 ;  /* 0x0000000000127308 */ /* 0x000e220000002000 */
[----:B---3--:R-:W-:-:S07]  /*0480*/  FADD R8, R8, 9.9999997473787516356e-06 ;  /* 0x3727c5ac08087421 */ /* 0x008fce0000000000 */
[----:B------:R-:W1:Y:S01]  /*0490*/  MUFU.SQRT R19, R8 ;  /* 0x0000000800137308 */ /* 0x000e620000002000 */
[C---:B0-----:R-:W-:Y:S02]  /*04a0*/  FSETP.GT.AND P6, PT, R18.reuse, 8.50705917302346158658e+37, PT ;  /* 0x7e8000001200780b */ /* 0x041fe40003fc4000 */
[----:B------:R-:W-:Y:S02]  /*04b0*/  FSETP.GEU.AND P3, PT, R18, 1.175494350822287508e-38, PT ;  /* 0x008000001200780b */ /* 0x000fe40003f6e000 */
[----:B------:R-:W-:Y:S02]  /*04c0*/  FSEL R23, R22, 1, P6 ;  /* 0x3f80000016177808 */ /* 0x000fe40003000000 */
[----:B-1----:R-:W-:-:S07]  /*04d0*/  FSETP.GT.AND P5, PT, R19, 8.50705917302346158658e+37, PT ;  /* 0x7e8000001300780b */ /* 0x002fce0003fa4000 */
[----:B------:R-:W-:Y:S01]  /*04e0*/  @P6 FMUL R18, R18, 0.25 ;  /* 0x3e80000012126820 */ /* 0x000fe20000400000 */
[----:B------:R-:W-:-:S03]  /*04f0*/  FSETP.GEU.AND P6, PT, R19, 1.175494350822287508e-38, PT ;  /* 0x008000001300780b */ /* 0x000fc60003fce000 */
[----:B------:R-:W-:Y:S02]  /*0500*/  @!P3 FMUL R18, R18, 16777216 ;  /* 0x4b8000001212b820 */ /* 0x000fe40000400000 */
[----:B------:R-:W-:-:S08]  /*0510*/  @P5 FMUL R19, R19, 0.25 ;  /* 0x3e80000013135820 */ /* 0x000fd00000400000 */
[----:B------:R-:W-:Y:S01]  /*0520*/  @!P6 FMUL R19, R19, 16777216 ;  /* 0x4b8000001313e820 */ /* 0x000fe20000400000 */
[----:B------:R-:W0:Y:S01]  /*0530*/  MUFU.RCP R18, R18 ;  /* 0x0000001200127308 */ /* 0x000e220000001000 */
[----:B------:R-:W-:-:S07]  /*0540*/  FSEL R0, R22, 1, P5 ;  /* 0x3f80000016007808 */ /* 0x000fce0002800000 */
[----:B------:R-:W1:Y:S01]  /*0550*/  MUFU.RCP R19, R19 ;  /* 0x0000001300137308 */ /* 0x000e620000001000 */
[----:B------:R-:W-:Y:S01]  /*0560*/  @!P3 FMUL R23, R23, 16777216 ;  /* 0x4b8000001717b820 */ /* 0x000fe20000400000 */
[----:B------:R-:W-:Y:S01]  /*0570*/  @!P6 FMUL R0, R0, 16777216 ;  /* 0x4b8000000000e820 */ /* 0x000fe20000400000 */
[----:B----4-:R-:W-:Y:S02]  /*0580*/  SEL R6, R6, RZ, P4 ;  /* 0x000000ff06067207 */ /* 0x010fe40002000000 */
[----:B------:R-:W-:Y:S02]  /*0590*/  SEL R7, R7, RZ, P4 ;  /* 0x000000ff07077207 */ /* 0x000fe40002000000 */
[----:B------:R-:W-:Y:S02]  /*05a0*/  @P2 SEL R6, R4, RZ, P1 ;  /* 0x000000ff04062207 */ /* 0x000fe40000800000 */
[----:B------:R-:W-:Y:S01]  /*05b0*/  @P2 SEL R7, R5, RZ, P1 ;  /* 0x000000ff05072207 */ /* 0x000fe20000800000 */
[----:B0-----:R-:W-:Y:S01]  /*05c0*/  FMUL R18, R18, R23 ;  /* 0x0000001712127220 */ /* 0x001fe20000400000 */
[----:B-1----:R-:W-:Y:S01]  /*05d0*/  FMUL R19, R19, R0 ;  /* 0x0000000013137220 */ /* 0x002fe20000400000 */
[----:B------:R-:W-:-:S02]  /*05e0*/  FADD R9, R6, -R9 ;  /* 0x8000000906097221 */ /* 0x000fc40000000000 */
[----:B------:R-:W-:Y:S02]  /*05f0*/  FADD R2, R7, -R2 ;  /* 0x8000000207027221 */ /* 0x000fe40000000000 */
[----:B------:R-:W-:Y:S02]  /*0600*/  FMUL R18, R9, R18 ;  /* 0x0000001209127220 */ /* 0x000fe40000400000 */
[----:B------:R-:W-:Y:S01]  /*0610*/  FMUL R19, R2, R19 ;  /* 0x0000001302137220 */ /* 0x000fe20000400000 */
[----:B------:R0:W-:Y:S01]  /*0620*/  @!P0 STG.E.64 desc[UR4][R16.64], R6 ;  /* 0x0000000610008986 */ /* 0x0001e2000c101b04 */
[----:B-----5:R-:W-:Y:S02]  /*0630*/  FFMA R11, R18, R14, R11 ;  /* 0x0000000e120b7223 */ /* 0x020fe4000000000b */
[----:B------:R-:W-:-:S03]  /*0640*/  FFMA R10, R19, R15, R10 ;  /* 0x0000000f130a7223 */ /* 0x000fc6000000000a */
[C---:B------:R-:W-:Y:S02]  /*0650*/  FSETP.GEU.AND P1, PT, R11.reuse, RZ, PT ;  /* 0x000000ff0b00720b */ /* 0x040fe40003f2e000 */
[C---:B------:R-:W-:Y:S02]  /*0660*/  FSETP.GEU.AND P2, PT, R10.reuse, RZ, PT ;  /* 0x000000ff0a00720b */ /* 0x040fe40003f4e000 */
[----:B------:R-:W-:Y:S02]  /*0670*/  FSEL R2, R11, RZ, P1 ;  /* 0x000000ff0b027208 */ /* 0x000fe40000800000 */
[----:B------:R-:W-:Y:S01]  /*0680*/  FSEL R3, R10, RZ, P2 ;  /* 0x000000ff0a037208 */ /* 0x000fe20001000000 */
[----:B0-----:R-:W-:Y:S08]  /*0690*/  @P0 EXIT ;  /* 0x000000000000094d */ /* 0x001ff00003800000 */
[----:B------:R-:W-:Y:S01]  /*06a0*/  STG.E.64 desc[UR4][R12.64], R2 ;  /* 0x000000020c007986 */ /* 0x000fe2000c101b04 */
[----:B------:R-:W-:Y:S05]  /*06b0*/  EXIT ;  /* 0x000000000000794d */ /* 0x000fea0003800000 */
.L_x_0:
[----:B------:R-:W-:-:S00]  /*06c0*/  BRA `(.L_x_0) ;  /* 0xfffffffc00fc7947 */ /* 0x000fc0000383ffff */
[----:B------:R-:W-:-:S00]  /*06d0*/  NOP ;  /* 0x0000000000007918 */ /* 0x000fc00000000000 */
        /* <DEDUP_REMOVED lines=10> */
.L_x_1:


//--------------------- .nv.global.init           --------------------------
	.section	.nv.global.init,"aw",@progbits
.nv.global.init:
	.type		_$_str,@object
	.size		_$_str,(_$_str_$_2 - _$_str)
_$_str:
        /*0000*/ 	.byte	0x5f, 0x5f, 0x43, 0x55, 0x44, 0x41, 0x5f, 0x46, 0x54, 0x5a, 0x00
	.type		_$_str_$_2,@object
	.size		_$_str_$_2,(.L_1 - _$_str_$_2)
_$_str_$_2:
        /*000b*/ 	.byte	0x5f, 0x5f, 0x43, 0x55, 0x44, 0x41, 0x5f, 0x50, 0x52, 0x45, 0x43, 0x5f, 0x53, 0x51, 0x52, 0x54
        /*001b*/ 	.byte	0x00
.L_1:


//--------------------- .nv.constant0.triton_poi_fused__native_batch_norm_legit_no_training_cat_relu_65 --------------------------
	.section	.nv.constant0.triton_poi_fused__native_batch_norm_legit_no_training_cat_relu_65,"a",@progbits
	.sectionflags	@""
	.align	4
.nv.constant0.triton_poi_fused__native_batch_norm_legit_no_training_cat_relu_65:
	.zero		596
